//
// Generated by NVIDIA NVVM Compiler
//
// Compiler Build ID: CL-36424714
// Cuda compilation tools, release 13.0, V13.0.88
// Based on NVVM 20.0.0
//

.version 9.0
.target sm_100
.address_size 64

	// .globl	_Z10stage_zerov

.visible .entry _Z10stage_zerov()
{


	ret;

}


// ===== COMPILED SASS (sm_100) =====

	.target	sm_100

	.elftype	@"ET_EXEC"


//--------------------- .note.nv.tkinfo           --------------------------
	.section	.note.nv.tkinfo,"",@"SHT_NOTE"
	.sectionflags	@"SHF_NOTE_NV_TKINFO"
	.tkinfo
        /*0018*/ 	.word	0x00000002
        /*0030*/ 	.string	""
        /*0030*/ 	.string	"ptxas"
        /*0030*/ 	.string	"Cuda compilation tools, release 13.0, V13.0.88"
        /*0030*/ 	.string	"Build cuda_13.0.r13.0/compiler.36424714_0"
        /*0030*/ 	.string	"-arch sm_100 -m 64 "



//--------------------- .note.nv.cuinfo           --------------------------
	.section	.note.nv.cuinfo,"",@"SHT_NOTE"
	.sectionflags	@"SHF_NOTE_NV_CUINFO"
        /*0018*/ 	.short	0x0002
        /*001a*/ 	.short	0x0064
        /*001c*/ 	.short	0x0082
	.zero		2


//--------------------- .nv.info                  --------------------------
	.section	.nv.info,"",@"SHT_CUDA_INFO"
	.align	4


	//----- nvinfo : EIATTR_REGCOUNT
	.align		4
        /*0000*/ 	.byte	0x04, 0x2f
        /*0002*/ 	.short	(.L_1 - .L_0)
	.align		4
.L_0:
        /*0004*/ 	.word	index@(_Z10stage_zerov)
        /*0008*/ 	.word	0x00000004


	//----- nvinfo : EIATTR_FRAME_SIZE
	.align		4
.L_1:
        /*000c*/ 	.byte	0x04, 0x11
        /*000e*/ 	.short	(.L_3 - .L_2)
	.align		4
.L_2:
        /*0010*/ 	.word	index@(_Z10stage_zerov)
        /*0014*/ 	.word	0x00000000


	//----- nvinfo : EIATTR_MIN_STACK_SIZE
	.align		4
.L_3:
        /*0018*/ 	.byte	0x04, 0x12
        /*001a*/ 	.short	(.L_5 - .L_4)
	.align		4
.L_4:
        /*001c*/ 	.word	index@(_Z10stage_zerov)
        /*0020*/ 	.word	0x00000000
.L_5:


//--------------------- .nv.compat                --------------------------
	.section	.nv.compat,"",@"SHT_CUDA_COMPAT_INFO"
	.align	4
        /*0000*/ 	.byte	0x02, 0x09, 0x00, 0x00, 0x02, 0x02, 0x01, 0x00, 0x02, 0x05, 0x05, 0x00, 0x03, 0x07, 0x01, 0x01
        /*0010*/ 	.byte	0x02, 0x03, 0x00, 0x00, 0x02, 0x06, 0x01, 0x00, 0x04, 0x0b, 0x08, 0x00, 0x09, 0x00, 0x00, 0x00
        /*0020*/ 	.byte	0x00, 0x00, 0x00, 0x00


//--------------------- .nv.info._Z10stage_zerov  --------------------------
	.section	.nv.info._Z10stage_zerov,"",@"SHT_CUDA_INFO"
	.sectionflags	@""
	.align	4


	//----- nvinfo : EIATTR_CUDA_API_VERSION
	.align		4
        /*0000*/ 	.byte	0x04, 0x37
        /*0002*/ 	.short	(.L_7 - .L_6)
.L_6:
        /*0004*/ 	.word	0x00000082


	//----- nvinfo : EIATTR_SPARSE_MMA_MASK
	.align		4
.L_7:
        /*0008*/ 	.byte	0x03, 0x50
        /*000a*/ 	.short	0x0000


	//----- nvinfo : EIATTR_MAXREG_COUNT
	.align		4
        /*000c*/ 	.byte	0x03, 0x1b
        /*000e*/ 	.short	0x00ff


	//----- nvinfo : EIATTR_MERCURY_ISA_VERSION
	.align		4
        /*0010*/ 	.byte	0x03, 0x5f
        /*0012*/ 	.short	0x0101


	//----- nvinfo : EIATTR_VRC_CTA_INIT_COUNT
	.align		4
        /*0014*/ 	.byte	0x02, 0x4a
	.zero		1
	.zero		1


	//----- nvinfo : EIATTR_EXIT_INSTR_OFFSETS
	.align		4
        /*0018*/ 	.byte	0x04, 0x1c
        /*001a*/ 	.short	(.L_9 - .L_8)


	//   ....[0]....
.L_8:
        /*001c*/ 	.word	0x00000010


	//----- nvinfo : EIATTR_SW_WAR
	.align		4
.L_9:
        /*0020*/ 	.byte	0x04, 0x36
        /*0022*/ 	.short	(.L_11 - .L_10)
.L_10:
        /*0024*/ 	.word	0x00000008
.L_11:


//--------------------- .nv.callgraph             --------------------------
	.section	.nv.callgraph,"",@"SHT_CUDA_CALLGRAPH"
	.align	4
	.sectionentsize	8
	.align		4
        /*0000*/ 	.word	0x00000000
	.align		4
        /*0004*/ 	.word	0xffffffff
	.align		4
        /*0008*/ 	.word	0x00000000
	.align		4
        /*000c*/ 	.word	0xfffffffe
	.align		4
        /*0010*/ 	.word	0x00000000
	.align		4
        /*0014*/ 	.word	0xfffffffd
	.align		4
        /*0018*/ 	.word	0x00000000
	.align		4
        /*001c*/ 	.word	0xfffffffc


//--------------------- .text._Z10stage_zerov     --------------------------
	.section	.text._Z10stage_zerov,"ax",@progbits
	.align	128
        .global         _Z10stage_zerov
        .type           _Z10stage_zerov,@function
        .size           _Z10stage_zerov,(.L_x_1 - _Z10stage_zerov)
        .other          _Z10stage_zerov,@"STO_CUDA_ENTRY STV_DEFAULT"
_Z10stage_zerov:
.text._Z10stage_zerov:
[----:B------:R-:W-:Y:S01]  /*0000*/  LDC R1, c[0x0][0x37c] ;  /* 0x0000df00ff017b82 */ /* 0x000fe20000000800 */
[----:B------:R-:W-:Y:S05]  /*0010*/  EXIT ;  /* 0x000000000000794d */ /* 0x000fea0003800000 */
.L_x_0:
[----:B------:R-:W-:-:S00]  /*0020*/  BRA `(.L_x_0) ;  /* 0xfffffffc00fc7947 */ /* 0x000fc0000383ffff */
[----:B------:R-:W-:-:S00]  /*0030*/  NOP ;  /* 0x0000000000007918 */ /* 0x000fc00000000000 */
        /* <DEDUP_REMOVED lines=12> */
.L_x_1:


//--------------------- .nv.shared.reserved.0     --------------------------
	.section	.nv.shared.reserved.0,"aw",@nobits
	.weak		__nv_reservedSMEM_offset_0_alias
	.size		__nv_reservedSMEM_offset_0_alias, 0, 64
	.other		__nv_reservedSMEM_offset_0_alias,@"STO_CUDA_RESERVED_SHARED STV_DEFAULT"
__nv_reservedSMEM_offset_0_alias:
	.zero		0
	.zero		64


//--------------------- .nv.constant0._Z10stage_zerov --------------------------
	.section	.nv.constant0._Z10stage_zerov,"a",@progbits
	.sectionflags	@""
	.align	4
.nv.constant0._Z10stage_zerov:
	.zero		896


//--------------------- SYMBOLS --------------------------

	.type		.nv.reservedSmem.offset0,@object
	.size		.nv.reservedSmem.offset0,0x4
